//
// Generated by NVIDIA NVVM Compiler
//
// Compiler Build ID: CL-36424714
// Cuda compilation tools, release 13.0, V13.0.88
// Based on NVVM 20.0.0
//

.version 9.0
.target sm_100
.address_size 64

	// .globl	_Z7myprintv
.extern .func  (.param .b32 func_retval0) vprintf
(
	.param .b64 vprintf_param_0,
	.param .b64 vprintf_param_1
)
;
.global .align 1 .b8 $str[28] = {104, 101, 108, 108, 111, 32, 119, 111, 114, 108, 100, 32, 103, 112, 117, 32, 116, 104, 114, 101, 97, 100, 32, 37, 100, 33, 10};

.visible .entry _Z7myprintv()
{
	.local .align 8 .b8 	__local_depot0[8];
	.reg .b64 	%SP;
	.reg .b64 	%SPL;
	.reg .pred 	%p<2>;
	.reg .b32 	%r<5>;
	.reg .b64 	%rd<5>;

	mov.u64 	%SPL, __local_depot0;
	cvta.local.u64 	%SP, %SPL;
	mov.u32 	%r1, %tid.x;
	setp.ne.s32 	%p1, %r1, 5;
	@%p1 bra 	$L__BB0_2;
	add.u64 	%rd1, %SP, 0;
	add.u64 	%rd2, %SPL, 0;
	mov.b32 	%r2, 5;
	st.local.u32 	[%rd2], %r2;
	mov.u64 	%rd3, $str;
	cvta.global.u64 	%rd4, %rd3;
	{ // callseq 0, 0
	.param .b64 param0;
	st.param.b64 	[param0], %rd4;
	.param .b64 param1;
	st.param.b64 	[param1], %rd1;
	.param .b32 retval0;
	call.uni (retval0), 
	vprintf, 
	(
	param0, 
	param1
	);
	ld.param.b32 	%r3, [retval0];
	} // callseq 0
$L__BB0_2:
	ret;

}


// ===== COMPILED SASS (sm_100) =====

	.target	sm_100

	.elftype	@"ET_EXEC"


//--------------------- .note.nv.tkinfo           --------------------------
	.section	.note.nv.tkinfo,"",@"SHT_NOTE"
	.sectionflags	@"SHF_NOTE_NV_TKINFO"
	.tkinfo
        /*0018*/ 	.word	0x00000002
        /*0030*/ 	.string	""
        /*0030*/ 	.string	"ptxas"
        /*0030*/ 	.string	"Cuda compilation tools, release 13.0, V13.0.88"
        /*0030*/ 	.string	"Build cuda_13.0.r13.0/compiler.36424714_0"
        /*0030*/ 	.string	"-arch sm_100 -m 64 "



//--------------------- .note.nv.cuinfo           --------------------------
	.section	.note.nv.cuinfo,"",@"SHT_NOTE"
	.sectionflags	@"SHF_NOTE_NV_CUINFO"
        /*0018*/ 	.short	0x0002
        /*001a*/ 	.short	0x0064
        /*001c*/ 	.short	0x0082
	.zero		2


//--------------------- .nv.info                  --------------------------
	.section	.nv.info,"",@"SHT_CUDA_INFO"
	.align	4


	//----- nvinfo : EIATTR_REGCOUNT
	.align		4
        /*0000*/ 	.byte	0x04, 0x2f
        /*0002*/ 	.short	(.L_2 - .L_1)
	.align		4
.L_1:
        /*0004*/ 	.word	index@(_Z7myprintv)
        /*0008*/ 	.word	0x00000018


	//----- nvinfo : EIATTR_FRAME_SIZE
	.align		4
.L_2:
        /*000c*/ 	.byte	0x04, 0x11
        /*000e*/ 	.short	(.L_4 - .L_3)
	.align		4
.L_3:
        /*0010*/ 	.word	index@(_Z7myprintv)
        /*0014*/ 	.word	0x00000008


	//----- nvinfo : EIATTR_MIN_STACK_SIZE
	.align		4
.L_4:
        /*0018*/ 	.byte	0x04, 0x12
        /*001a*/ 	.short	(.L_6 - .L_5)
	.align		4
.L_5:
        /*001c*/ 	.word	index@(_Z7myprintv)
        /*0020*/ 	.word	0x00000008
.L_6:


//--------------------- .nv.compat                --------------------------
	.section	.nv.compat,"",@"SHT_CUDA_COMPAT_INFO"
	.align	4
        /*0000*/ 	.byte	0x02, 0x09, 0x00, 0x00, 0x02, 0x02, 0x01, 0x00, 0x02, 0x05, 0x05, 0x00, 0x03, 0x07, 0x01, 0x01
        /*0010*/ 	.byte	0x02, 0x03, 0x00, 0x00, 0x02, 0x06, 0x01, 0x00, 0x04, 0x0b, 0x08, 0x00, 0x09, 0x00, 0x00, 0x00
        /*0020*/ 	.byte	0x00, 0x00, 0x00, 0x00


//--------------------- .nv.info._Z7myprintv      --------------------------
	.section	.nv.info._Z7myprintv,"",@"SHT_CUDA_INFO"
	.sectionflags	@""
	.align	4


	//----- nvinfo : EIATTR_CUDA_API_VERSION
	.align		4
        /*0000*/ 	.byte	0x04, 0x37
        /*0002*/ 	.short	(.L_8 - .L_7)
.L_7:
        /*0004*/ 	.word	0x00000082


	//----- nvinfo : EIATTR_SPARSE_MMA_MASK
	.align		4
.L_8:
        /*0008*/ 	.byte	0x03, 0x50
        /*000a*/ 	.short	0x0000


	//----- nvinfo : EIATTR_MAXREG_COUNT
	.align		4
        /*000c*/ 	.byte	0x03, 0x1b
        /*000e*/ 	.short	0x00ff


	//----- nvinfo : EIATTR_EXTERNS
	.align		4
        /*0010*/ 	.byte	0x04, 0x0f
        /*0012*/ 	.short	(.L_10 - .L_9)


	//   ....[0]....
	.align		4
.L_9:
        /*0014*/ 	.word	index@(vprintf)


	//----- nvinfo : EIATTR_MERCURY_ISA_VERSION
	.align		4
.L_10:
        /*0018*/ 	.byte	0x03, 0x5f
        /*001a*/ 	.short	0x0101


	//----- nvinfo : EIATTR_VRC_CTA_INIT_COUNT
	.align		4
        /*001c*/ 	.byte	0x02, 0x4a
	.zero		1
	.zero		1


	//----- nvinfo : EIATTR_SYSCALL_OFFSETS
	.align		4
        /*0020*/ 	.byte	0x04, 0x46
        /*0022*/ 	.short	(.L_12 - .L_11)


	//   ....[0]....
.L_11:
        /*0024*/ 	.word	0x00000110


	//----- nvinfo : EIATTR_EXIT_INSTR_OFFSETS
	.align		4
.L_12:
        /*0028*/ 	.byte	0x04, 0x1c
        /*002a*/ 	.short	(.L_14 - .L_13)


	//   ....[0]....
.L_13:
        /*002c*/ 	.word	0x00000080


	//   ....[1]....
        /*0030*/ 	.word	0x00000120


	//----- nvinfo : EIATTR_CRS_STACK_SIZE
	.align		4
.L_14:
        /*0034*/ 	.byte	0x04, 0x1e
        /*0036*/ 	.short	(.L_16 - .L_15)
.L_15:
        /*0038*/ 	.word	0x00000000


	//----- nvinfo : EIATTR_SW_WAR
	.align		4
.L_16:
        /*003c*/ 	.byte	0x04, 0x36
        /*003e*/ 	.short	(.L_18 - .L_17)
.L_17:
        /*0040*/ 	.word	0x00000008
.L_18:


//--------------------- .nv.callgraph             --------------------------
	.section	.nv.callgraph,"",@"SHT_CUDA_CALLGRAPH"
	.align	4
	.sectionentsize	8
	.align		4
        /*0000*/ 	.word	0x00000000
	.align		4
        /*0004*/ 	.word	0xffffffff
	.align		4
        /*0008*/ 	.word	index@(_Z7myprintv)
	.align		4
        /*000c*/ 	.word	index@(vprintf)
	.align		4
        /*0010*/ 	.word	0x00000000
	.align		4
        /*0014*/ 	.word	0xfffffffe
	.align		4
        /*0018*/ 	.word	0x00000000
	.align		4
        /*001c*/ 	.word	0xfffffffd
	.align		4
        /*0020*/ 	.word	0x00000000
	.align		4
        /*0024*/ 	.word	0xfffffffc


//--------------------- .nv.constant4             --------------------------
	.section	.nv.constant4,"a",@progbits
	.align	8
	.align		8
.nv.constant4:
        /*0000*/ 	.dword	vprintf
	.align		8
        /*0008*/ 	.dword	$str


//--------------------- .text._Z7myprintv         --------------------------
	.section	.text._Z7myprintv,"ax",@progbits
	.align	128
        .global         _Z7myprintv
        .type           _Z7myprintv,@function
        .size           _Z7myprintv,(.L_x_2 - _Z7myprintv)
        .other          _Z7myprintv,@"STO_CUDA_ENTRY STV_DEFAULT"
_Z7myprintv:
.text._Z7myprintv:
[----:B------:R-:W0:Y:S01]  /*0000*/  LDC R1, c[0x0][0x37c] ;  /* 0x0000df00ff017b82 */ /* 0x000e220000000800 */
[----:B------:R-:W1:Y:S01]  /*0010*/  S2R R0, SR_TID.X ;  /* 0x0000000000007919 */ /* 0x000e620000002100 */
[----:B------:R-:W2:Y:S01]  /*0020*/  LDCU UR4, c[0x0][0x2f8] ;  /* 0x00005f00ff0477ac */ /* 0x000ea20008000800 */
[----:B0-----:R-:W-:Y:S01]  /*0030*/  VIADD R1, R1, 0xfffffff8 ;  /* 0xfffffff801017836 */ /* 0x001fe20000000000 */
[----:B------:R-:W0:Y:S04]  /*0040*/  LDCU UR5, c[0x0][0x2fc] ;  /* 0x00005f80ff0577ac */ /* 0x000e280008000800 */
[----:B--2---:R-:W-:-:S05]  /*0050*/  IADD3 R6, P1, PT, R1, UR4, RZ ;  /* 0x0000000401067c10 */ /* 0x004fca000ff3e0ff */
[----:B0-----:R-:W-:Y:S01]  /*0060*/  IMAD.X R7, RZ, RZ, UR5, P1 ;  /* 0x00000005ff077e24 */ /* 0x001fe200088e06ff */
[----:B-1----:R-:W-:-:S13]  /*0070*/  ISETP.NE.AND P0, PT, R0, 0x5, PT ;  /* 0x000000050000780c */ /* 0x002fda0003f05270 */
[----:B------:R-:W-:Y:S05]  /*0080*/  @P0 EXIT ;  /* 0x000000000000094d */ /* 0x000fea0003800000 */
[----:B------:R-:W-:Y:S01]  /*0090*/  HFMA2 R8, -RZ, RZ, 0, 2.98023223876953125e-07 ;  /* 0x00000005ff087431 */ /* 0x000fe200000001ff */
[----:B------:R-:W-:Y:S01]  /*00a0*/  MOV R0, 0x0 ;  /* 0x0000000000007802 */ /* 0x000fe20000000f00 */
[----:B------:R-:W0:Y:S03]  /*00b0*/  LDCU.64 UR4, c[0x4][0x8] ;  /* 0x01000100ff0477ac */ /* 0x000e260008000a00 */
[----:B------:R1:W2:Y:S01]  /*00c0*/  LDC.64 R2, c[0x4][R0] ;  /* 0x0100000000027b82 */ /* 0x0002a20000000a00 */
[----:B------:R1:W-:Y:S01]  /*00d0*/  STL [R1], R8 ;  /* 0x0000000801007387 */ /* 0x0003e20000100800 */
[----:B0-----:R-:W-:Y:S01]  /*00e0*/  IMAD.U32 R4, RZ, RZ, UR4 ;  /* 0x00000004ff047e24 */ /* 0x001fe2000f8e00ff */
[----:B-1----:R-:W-:-:S07]  /*00f0*/  MOV R5, UR5 ;  /* 0x0000000500057c02 */ /* 0x002fce0008000f00 */
[----:B------:R-:W-:-:S07]  /*0100*/  LEPC R20, `(.L_x_0) ;  /* 0x000000001014794e */ /* 0x000fce0000000000 */
[----:B--2---:R-:W-:Y:S05]  /*0110*/  CALL.ABS.NOINC R2 ;  /* 0x0000000002007343 */ /* 0x004fea0003c00000 */
.L_x_0:
[----:B------:R-:W-:Y:S05]  /*0120*/  EXIT ;  /* 0x000000000000794d */ /* 0x000fea0003800000 */
.L_x_1:
[----:B------:R-:W-:-:S00]  /*0130*/  BRA `(.L_x_1) ;  /* 0xfffffffc00fc7947 */ /* 0x000fc0000383ffff */
[----:B------:R-:W-:-:S00]  /*0140*/  NOP ;  /* 0x0000000000007918 */ /* 0x000fc00000000000 */
        /* <DEDUP_REMOVED lines=11> */
.L_x_2:


//--------------------- .nv.global.init           --------------------------
	.section	.nv.global.init,"aw",@progbits
.nv.global.init:
	.type		$str,@object
	.size		$str,(.L_0 - $str)
$str:
        /*0000*/ 	.byte	0x68, 0x65, 0x6c, 0x6c, 0x6f, 0x20, 0x77, 0x6f, 0x72, 0x6c, 0x64, 0x20, 0x67, 0x70, 0x75, 0x20
        /*0010*/ 	.byte	0x74, 0x68, 0x72, 0x65, 0x61, 0x64, 0x20, 0x25, 0x64, 0x21, 0x0a, 0x00
.L_0:


//--------------------- .nv.shared.reserved.0     --------------------------
	.section	.nv.shared.reserved.0,"aw",@nobits
	.weak		__nv_reservedSMEM_offset_0_alias
	.size		__nv_reservedSMEM_offset_0_alias, 0, 64
	.other		__nv_reservedSMEM_offset_0_alias,@"STO_CUDA_RESERVED_SHARED STV_DEFAULT"
__nv_reservedSMEM_offset_0_alias:
	.zero		0
	.zero		64


//--------------------- .nv.constant0._Z7myprintv --------------------------
	.section	.nv.constant0._Z7myprintv,"a",@progbits
	.sectionflags	@""
	.align	4
.nv.constant0._Z7myprintv:
	.zero		896


//--------------------- SYMBOLS --------------------------

	.type		.nv.reservedSmem.offset0,@object
	.size		.nv.reservedSmem.offset0,0x4
	.type		vprintf,@function
